//
// Generated by NVIDIA NVVM Compiler
//
// Compiler Build ID: CL-36424714
// Cuda compilation tools, release 13.0, V13.0.88
// Based on NVVM 20.0.0
//

.version 9.0
.target sm_100
.address_size 64

	// .globl	_Z6kernelPf
.global .align 4 .b8 __cudart_i2opi_f[24] = {65, 144, 67, 60, 153, 149, 98, 219, 192, 221, 52, 245, 209, 87, 39, 252, 41, 21, 68, 78, 110, 131, 249, 162};

.visible .entry _Z6kernelPf(
	.param .u64 .ptr .align 1 _Z6kernelPf_param_0
)
{
	.local .align 4 .b8 	__local_depot0[28];
	.reg .b64 	%SP;
	.reg .b64 	%SPL;
	.reg .pred 	%p<10>;
	.reg .b32 	%r<44>;
	.reg .b32 	%f<31>;
	.reg .b64 	%rd<25>;
	.reg .b64 	%fd<3>;

	mov.u64 	%SPL, __local_depot0;
	ld.param.u64 	%rd9, [_Z6kernelPf_param_0];
	add.u64 	%rd1, %SPL, 0;
	mov.u32 	%r16, %ctaid.x;
	mov.u32 	%r17, %ntid.x;
	mov.u32 	%r18, %tid.x;
	mad.lo.s32 	%r1, %r16, %r17, %r18;
	setp.gt.s32 	%p1, %r1, 1023;
	@%p1 bra 	$L__BB0_10;
	cvt.rn.f32.s32 	%f7, %r1;
	mul.f32 	%f8, %f7, 0f40C90FDA;
	mul.f32 	%f9, %f8, 0f3A800000;
	sqrt.rn.f32 	%f1, %f9;
	mul.f32 	%f10, %f1, 0f3F22F983;
	cvt.rni.s32.f32 	%r43, %f10;
	cvt.rn.f32.s32 	%f11, %r43;
	fma.rn.f32 	%f12, %f11, 0fBFC90FDA, %f1;
	fma.rn.f32 	%f13, %f11, 0fB3A22168, %f12;
	fma.rn.f32 	%f30, %f11, 0fA7C234C5, %f13;
	abs.f32 	%f3, %f1;
	setp.ltu.f32 	%p2, %f3, 0f47CE4780;
	@%p2 bra 	$L__BB0_9;
	setp.neu.f32 	%p3, %f3, 0f7F800000;
	@%p3 bra 	$L__BB0_4;
	mov.f32 	%f16, 0f00000000;
	mul.rn.f32 	%f30, %f1, %f16;
	mov.b32 	%r43, 0;
	bra.uni 	$L__BB0_9;
$L__BB0_4:
	mov.b32 	%r3, %f1;
	shl.b32 	%r20, %r3, 8;
	or.b32  	%r4, %r20, -2147483648;
	mov.b64 	%rd24, 0;
	mov.b32 	%r40, 0;
	mov.u64 	%rd22, __cudart_i2opi_f;
	mov.u64 	%rd23, %rd1;
$L__BB0_5:
	.pragma "nounroll";
	ld.global.nc.u32 	%r21, [%rd22];
	mad.wide.u32 	%rd13, %r21, %r4, %rd24;
	shr.u64 	%rd24, %rd13, 32;
	st.local.u32 	[%rd23], %rd13;
	add.s32 	%r40, %r40, 1;
	add.s64 	%rd23, %rd23, 4;
	add.s64 	%rd22, %rd22, 4;
	setp.ne.s32 	%p4, %r40, 6;
	@%p4 bra 	$L__BB0_5;
	shr.u32 	%r22, %r3, 23;
	st.local.u32 	[%rd1+24], %rd24;
	and.b32  	%r7, %r22, 31;
	and.b32  	%r23, %r22, 224;
	add.s32 	%r24, %r23, -128;
	shr.u32 	%r25, %r24, 5;
	mul.wide.u32 	%rd14, %r25, 4;
	sub.s64 	%rd8, %rd1, %rd14;
	ld.local.u32 	%r41, [%rd8+24];
	ld.local.u32 	%r42, [%rd8+20];
	setp.eq.s32 	%p5, %r7, 0;
	@%p5 bra 	$L__BB0_8;
	shf.l.wrap.b32 	%r41, %r42, %r41, %r7;
	ld.local.u32 	%r26, [%rd8+16];
	shf.l.wrap.b32 	%r42, %r26, %r42, %r7;
$L__BB0_8:
	shr.u32 	%r27, %r41, 30;
	shf.l.wrap.b32 	%r28, %r42, %r41, 2;
	shl.b32 	%r29, %r42, 2;
	shr.u32 	%r30, %r28, 31;
	add.s32 	%r31, %r30, %r27;
	neg.s32 	%r32, %r31;
	setp.lt.s32 	%p6, %r3, 0;
	selp.b32 	%r43, %r32, %r31, %p6;
	xor.b32  	%r33, %r28, %r3;
	shr.s32 	%r34, %r28, 31;
	xor.b32  	%r35, %r34, %r28;
	xor.b32  	%r36, %r34, %r29;
	cvt.u64.u32 	%rd15, %r35;
	shl.b64 	%rd16, %rd15, 32;
	cvt.u64.u32 	%rd17, %r36;
	or.b64  	%rd18, %rd16, %rd17;
	cvt.rn.f64.s64 	%fd1, %rd18;
	mul.f64 	%fd2, %fd1, 0d3BF921FB54442D19;
	cvt.rn.f32.f64 	%f14, %fd2;
	neg.f32 	%f15, %f14;
	setp.lt.s32 	%p7, %r33, 0;
	selp.f32 	%f30, %f15, %f14, %p7;
$L__BB0_9:
	mul.rn.f32 	%f17, %f30, %f30;
	and.b32  	%r38, %r43, 1;
	setp.eq.b32 	%p8, %r38, 1;
	selp.f32 	%f18, 0f3F800000, %f30, %p8;
	fma.rn.f32 	%f19, %f17, %f18, 0f00000000;
	fma.rn.f32 	%f20, %f17, 0f37CBAC00, 0fBAB607ED;
	selp.f32 	%f21, %f20, 0fB94D4153, %p8;
	selp.f32 	%f22, 0f3D2AAABB, 0f3C0885E4, %p8;
	fma.rn.f32 	%f23, %f21, %f17, %f22;
	selp.f32 	%f24, 0fBEFFFFFF, 0fBE2AAAA8, %p8;
	fma.rn.f32 	%f25, %f23, %f17, %f24;
	fma.rn.f32 	%f26, %f25, %f19, %f18;
	and.b32  	%r39, %r43, 2;
	setp.eq.s32 	%p9, %r39, 0;
	mov.f32 	%f27, 0f00000000;
	sub.f32 	%f28, %f27, %f26;
	selp.f32 	%f29, %f26, %f28, %p9;
	cvta.to.global.u64 	%rd19, %rd9;
	mul.wide.s32 	%rd20, %r1, 4;
	add.s64 	%rd21, %rd19, %rd20;
	st.global.f32 	[%rd21], %f29;
$L__BB0_10:
	ret;

}


// ===== COMPILED SASS (sm_100) =====

	.target	sm_100

	.elftype	@"ET_EXEC"


//--------------------- .note.nv.tkinfo           --------------------------
	.section	.note.nv.tkinfo,"",@"SHT_NOTE"
	.sectionflags	@"SHF_NOTE_NV_TKINFO"
	.tkinfo
        /*0018*/ 	.word	0x00000002
        /*0030*/ 	.string	""
        /*0030*/ 	.string	"ptxas"
        /*0030*/ 	.string	"Cuda compilation tools, release 13.0, V13.0.88"
        /*0030*/ 	.string	"Build cuda_13.0.r13.0/compiler.36424714_0"
        /*0030*/ 	.string	"-arch sm_100 -m 64 "



//--------------------- .note.nv.cuinfo           --------------------------
	.section	.note.nv.cuinfo,"",@"SHT_NOTE"
	.sectionflags	@"SHF_NOTE_NV_CUINFO"
        /*0018*/ 	.short	0x0002
        /*001a*/ 	.short	0x0064
        /*001c*/ 	.short	0x0082
	.zero		2


//--------------------- .nv.info                  --------------------------
	.section	.nv.info,"",@"SHT_CUDA_INFO"
	.align	4


	//----- nvinfo : EIATTR_REGCOUNT
	.align		4
        /*0000*/ 	.byte	0x04, 0x2f
        /*0002*/ 	.short	(.L_2 - .L_1)
	.align		4
.L_1:
        /*0004*/ 	.word	index@(_Z6kernelPf)
        /*0008*/ 	.word	0x00000010


	//----- nvinfo : EIATTR_FRAME_SIZE
	.align		4
.L_2:
        /*000c*/ 	.byte	0x04, 0x11
        /*000e*/ 	.short	(.L_4 - .L_3)
	.align		4
.L_3:
        /*0010*/ 	.word	index@($__internal_0_$__cuda_sm20_sqrt_rn_f32_slowpath)
        /*0014*/ 	.word	0x00000020


	//----- nvinfo : EIATTR_FRAME_SIZE
	.align		4
.L_4:
        /*0018*/ 	.byte	0x04, 0x11
        /*001a*/ 	.short	(.L_6 - .L_5)
	.align		4
.L_5:
        /*001c*/ 	.word	index@(_Z6kernelPf)
        /*0020*/ 	.word	0x00000020


	//----- nvinfo : EIATTR_MIN_STACK_SIZE
	.align		4
.L_6:
        /*0024*/ 	.byte	0x04, 0x12
        /*0026*/ 	.short	(.L_8 - .L_7)
	.align		4
.L_7:
        /*0028*/ 	.word	index@(_Z6kernelPf)
        /*002c*/ 	.word	0x00000020
.L_8:


//--------------------- .nv.compat                --------------------------
	.section	.nv.compat,"",@"SHT_CUDA_COMPAT_INFO"
	.align	4
        /*0000*/ 	.byte	0x02, 0x09, 0x00, 0x00, 0x02, 0x02, 0x01, 0x00, 0x02, 0x05, 0x05, 0x00, 0x03, 0x07, 0x01, 0x01
        /*0010*/ 	.byte	0x02, 0x03, 0x00, 0x00, 0x02, 0x06, 0x01, 0x00, 0x04, 0x0b, 0x08, 0x00, 0x01, 0x00, 0x00, 0x00
        /*0020*/ 	.byte	0x00, 0x00, 0x00, 0x00


//--------------------- .nv.info._Z6kernelPf      --------------------------
	.section	.nv.info._Z6kernelPf,"",@"SHT_CUDA_INFO"
	.sectionflags	@""
	.align	4


	//----- nvinfo : EIATTR_CUDA_API_VERSION
	.align		4
        /*0000*/ 	.byte	0x04, 0x37
        /*0002*/ 	.short	(.L_10 - .L_9)
.L_9:
        /*0004*/ 	.word	0x00000082


	//----- nvinfo : EIATTR_KPARAM_INFO
	.align		4
.L_10:
        /*0008*/ 	.byte	0x04, 0x17
        /*000a*/ 	.short	(.L_12 - .L_11)
.L_11:
        /*000c*/ 	.word	0x00000000
        /*0010*/ 	.short	0x0000
        /*0012*/ 	.short	0x0000
        /*0014*/ 	.byte	0x00, 0xf5, 0x21, 0x00


	//----- nvinfo : EIATTR_SPARSE_MMA_MASK
	.align		4
.L_12:
        /*0018*/ 	.byte	0x03, 0x50
        /*001a*/ 	.short	0x0000


	//----- nvinfo : EIATTR_MAXREG_COUNT
	.align		4
        /*001c*/ 	.byte	0x03, 0x1b
        /*001e*/ 	.short	0x00ff


	//----- nvinfo : EIATTR_MERCURY_ISA_VERSION
	.align		4
        /*0020*/ 	.byte	0x03, 0x5f
        /*0022*/ 	.short	0x0101


	//----- nvinfo : EIATTR_VRC_CTA_INIT_COUNT
	.align		4
        /*0024*/ 	.byte	0x02, 0x4a
	.zero		1
	.zero		1


	//----- nvinfo : EIATTR_EXIT_INSTR_OFFSETS
	.align		4
        /*0028*/ 	.byte	0x04, 0x1c
        /*002a*/ 	.short	(.L_14 - .L_13)


	//   ....[0]....
.L_13:
        /*002c*/ 	.word	0x00000070


	//   ....[1]....
        /*0030*/ 	.word	0x00000700


	//----- nvinfo : EIATTR_CRS_STACK_SIZE
	.align		4
.L_14:
        /*0034*/ 	.byte	0x04, 0x1e
        /*0036*/ 	.short	(.L_16 - .L_15)
.L_15:
        /*0038*/ 	.word	0x00000000


	//----- nvinfo : EIATTR_CBANK_PARAM_SIZE
	.align		4
.L_16:
        /*003c*/ 	.byte	0x03, 0x19
        /*003e*/ 	.short	0x0008


	//----- nvinfo : EIATTR_PARAM_CBANK
	.align		4
        /*0040*/ 	.byte	0x04, 0x0a
        /*0042*/ 	.short	(.L_18 - .L_17)
	.align		4
.L_17:
        /*0044*/ 	.word	index@(.nv.constant0._Z6kernelPf)
        /*0048*/ 	.short	0x0380
        /*004a*/ 	.short	0x0008


	//----- nvinfo : EIATTR_SW_WAR
	.align		4
.L_18:
        /*004c*/ 	.byte	0x04, 0x36
        /*004e*/ 	.short	(.L_20 - .L_19)
.L_19:
        /*0050*/ 	.word	0x00000008
.L_20:


//--------------------- .nv.callgraph             --------------------------
	.section	.nv.callgraph,"",@"SHT_CUDA_CALLGRAPH"
	.align	4
	.sectionentsize	8
	.align		4
        /*0000*/ 	.word	0x00000000
	.align		4
        /*0004*/ 	.word	0xffffffff
	.align		4
        /*0008*/ 	.word	0x00000000
	.align		4
        /*000c*/ 	.word	0xfffffffe
	.align		4
        /*0010*/ 	.word	0x00000000
	.align		4
        /*0014*/ 	.word	0xfffffffd
	.align		4
        /*0018*/ 	.word	0x00000000
	.align		4
        /*001c*/ 	.word	0xfffffffc


//--------------------- .nv.constant4             --------------------------
	.section	.nv.constant4,"a",@progbits
	.align	8
	.align		8
.nv.constant4:
        /*0000*/ 	.dword	__cudart_i2opi_f


//--------------------- .text._Z6kernelPf         --------------------------
	.section	.text._Z6kernelPf,"ax",@progbits
	.align	128
        .global         _Z6kernelPf
        .type           _Z6kernelPf,@function
        .size           _Z6kernelPf,(.L_x_9 - _Z6kernelPf)
        .other          _Z6kernelPf,@"STO_CUDA_ENTRY STV_DEFAULT"
_Z6kernelPf:
.text._Z6kernelPf:
[----:B------:R-:W0:Y:S01]  /*0000*/  LDC R1, c[0x0][0x37c] ;  /* 0x0000df00ff017b82 */ /* 0x000e220000000800 */
[----:B------:R-:W1:Y:S07]  /*0010*/  S2R R0, SR_TID.X ;  /* 0x0000000000007919 */ /* 0x000e6e0000002100 */
[----:B------:R-:W1:Y:S01]  /*0020*/  S2UR UR4, SR_CTAID.X ;  /* 0x00000000000479c3 */ /* 0x000e620000002500 */
[----:B0-----:R-:W-:-:S07]  /*0030*/  VIADD R1, R1, 0xffffffe0 ;  /* 0xffffffe001017836 */ /* 0x001fce0000000000 */
[----:B------:R-:W1:Y:S02]  /*0040*/  LDC R5, c[0x0][0x360] ;  /* 0x0000d800ff057b82 */ /* 0x000e640000000800 */
[----:B-1----:R-:W-:-:S05]  /*0050*/  IMAD R5, R5, UR4, R0 ;  /* 0x0000000405057c24 */ /* 0x002fca000f8e0200 */
[----:B------:R-:W-:-:S13]  /*0060*/  ISETP.GT.AND P0, PT, R5, 0x3ff, PT ;  /* 0x000003ff0500780c */ /* 0x000fda0003f04270 */
[----:B------:R-:W-:Y:S05]  /*0070*/  @P0 EXIT ;  /* 0x000000000000094d */ /* 0x000fea0003800000 */
[----:B------:R-:W-:Y:S01]  /*0080*/  I2FP.F32.S32 R0, R5 ;  /* 0x0000000500007245 */ /* 0x000fe20000201400 */
[----:B------:R-:W-:Y:S04]  /*0090*/  BSSY.RECONVERGENT B0, `(.L_x_0) ;  /* 0x0000010000007945 */ /* 0x000fe80003800200 */
[----:B------:R-:W-:-:S04]  /*00a0*/  FMUL R0, R0, 6.2831850051879882812 ;  /* 0x40c90fda00007820 */ /* 0x000fc80000400000 */
[----:B------:R-:W-:-:S04]  /*00b0*/  FMUL R0, R0, 0.0009765625 ;  /* 0x3a80000000007820 */ /* 0x000fc80000400000 */
[----:B------:R-:W-:Y:S01]  /*00c0*/  VIADD R2, R0, 0xf3000000 ;  /* 0xf300000000027836 */ /* 0x000fe20000000000 */
[----:B------:R0:W1:Y:S04]  /*00d0*/  MUFU.RSQ R3, R0 ;  /* 0x0000000000037308 */ /* 0x0000680000001400 */
[----:B------:R-:W-:-:S13]  /*00e0*/  ISETP.GT.U32.AND P0, PT, R2, 0x727fffff, PT ;  /* 0x727fffff0200780c */ /* 0x000fda0003f04070 */
[----:B01----:R-:W-:Y:S05]  /*00f0*/  @!P0 BRA `(.L_x_1) ;  /* 0x0000000000148947 */ /* 0x003fea0003800000 */
[----:B------:R-:W-:Y:S01]  /*0100*/  BSSY.RECONVERGENT B1, `(.L_x_2) ;  /* 0x0000003000017945 */ /* 0x000fe20003800200 */
[----:B------:R-:W-:-:S07]  /*0110*/  MOV R9, 0x130 ;  /* 0x0000013000097802 */ /* 0x000fce0000000f00 */
[----:B------:R-:W-:Y:S05]  /*0120*/  CALL.REL.NOINC `($__internal_0_$__cuda_sm20_sqrt_rn_f32_slowpath) ;  /* 0x0000000400787944 */ /* 0x000fea0003c00000 */
[----:B------:R-:W-:Y:S05]  /*0130*/  BSYNC.RECONVERGENT B1 ;  /* 0x0000000000017941 */ /* 0x000fea0003800200 */
.L_x_2:
[----:B------:R-:W-:Y:S05]  /*0140*/  BRA `(.L_x_3) ;  /* 0x0000000000107947 */ /* 0x000fea0003800000 */
.L_x_1:
[----:B------:R-:W-:Y:S01]  /*0150*/  FMUL.FTZ R7, R0, R3 ;  /* 0x0000000300077220 */ /* 0x000fe20000410000 */
[----:B------:R-:W-:-:S03]  /*0160*/  FMUL.FTZ R3, R3, 0.5 ;  /* 0x3f00000003037820 */ /* 0x000fc60000410000 */
[----:B------:R-:W-:-:S04]  /*0170*/  FFMA R0, -R7, R7, R0 ;  /* 0x0000000707007223 */ /* 0x000fc80000000100 */
[----:B------:R-:W-:-:S07]  /*0180*/  FFMA R7, R0, R3, R7 ;  /* 0x0000000300077223 */ /* 0x000fce0000000007 */
.L_x_3:
[----:B------:R-:W-:Y:S05]  /*0190*/  BSYNC.RECONVERGENT B0 ;  /* 0x0000000000007941 */ /* 0x000fea0003800200 */
.L_x_0:
[C---:B------:R-:W-:Y:S01]  /*01a0*/  FMUL R0, R7.reuse, 0.63661974668502807617 ;  /* 0x3f22f98307007820 */ /* 0x040fe20000400000 */
[----:B------:R-:W-:Y:S01]  /*01b0*/  FSETP.GE.AND P0, PT, |R7|, 105615, PT ;  /* 0x47ce47800700780b */ /* 0x000fe20003f06200 */
[----:B------:R-:W0:Y:S01]  /*01c0*/  LDCU.64 UR6, c[0x0][0x358] ;  /* 0x00006b00ff0677ac */ /* 0x000e220008000a00 */
[----:B------:R-:W-:Y:S03]  /*01d0*/  BSSY.RECONVERGENT B0, `(.L_x_4) ;  /* 0x000003e000007945 */ /* 0x000fe60003800200 */
[----:B------:R-:W1:Y:S02]  /*01e0*/  F2I.NTZ R0, R0 ;  /* 0x0000000000007305 */ /* 0x000e640000203100 */
[----:B-1----:R-:W-:-:S05]  /*01f0*/  I2FP.F32.S32 R2, R0 ;  /* 0x0000000000027245 */ /* 0x002fca0000201400 */
[----:B------:R-:W-:-:S04]  /*0200*/  FFMA R3, R2, -1.5707962512969970703, R7 ;  /* 0xbfc90fda02037823 */ /* 0x000fc80000000007 */
[----:B------:R-:W-:-:S04]  /*0210*/  FFMA R3, R2, -7.5497894158615963534e-08, R3 ;  /* 0xb3a2216802037823 */ /* 0x000fc80000000003 */
[----:B------:R-:W-:Y:S01]  /*0220*/  FFMA R4, R2, -5.3903029534742383927e-15, R3 ;  /* 0xa7c234c502047823 */ /* 0x000fe20000000003 */
[----:B0-----:R-:W-:Y:S06]  /*0230*/  @!P0 BRA `(.L_x_5) ;  /* 0x0000000000dc8947 */ /* 0x001fec0003800000 */
[----:B------:R-:W-:-:S13]  /*0240*/  FSETP.NEU.AND P0, PT, |R7|, +INF , PT ;  /* 0x7f8000000700780b */ /* 0x000fda0003f0d200 */
[----:B------:R-:W-:Y:S01]  /*0250*/  @!P0 FMUL R4, RZ, R7 ;  /* 0x00000007ff048220 */ /* 0x000fe20000400000 */
[----:B------:R-:W-:Y:S01]  /*0260*/  @!P0 MOV R0, RZ ;  /* 0x000000ff00008202 */ /* 0x000fe20000000f00 */
[----:B------:R-:W-:Y:S06]  /*0270*/  @!P0 BRA `(.L_x_5) ;  /* 0x0000000000cc8947 */ /* 0x000fec0003800000 */
[----:B------:R-:W-:Y:S01]  /*0280*/  IMAD.SHL.U32 R2, R7, 0x100, RZ ;  /* 0x0000010007027824 */ /* 0x000fe200078e00ff */
[----:B------:R-:W-:Y:S01]  /*0290*/  MOV R0, R1 ;  /* 0x0000000100007202 */ /* 0x000fe20000000f00 */
[----:B------:R-:W-:Y:S01]  /*02a0*/  IMAD.MOV.U32 R6, RZ, RZ, RZ ;  /* 0x000000ffff067224 */ /* 0x000fe200078e00ff */
[----:B------:R-:W0:Y:S02]  /*02b0*/  LDCU.64 UR8, c[0x4][URZ] ;  /* 0x01000000ff0877ac */ /* 0x000e240008000a00 */
[----:B------:R-:W-:Y:S01]  /*02c0*/  LOP3.LUT R13, R2, 0x80000000, RZ, 0xfc, !PT ;  /* 0x80000000020d7812 */ /* 0x000fe200078efcff */
[----:B------:R-:W-:Y:S01]  /*02d0*/  UMOV UR5, URZ ;  /* 0x000000ff00057c82 */ /* 0x000fe20008000000 */
[----:B------:R-:W-:-:S05]  /*02e0*/  UMOV UR4, URZ ;  /* 0x000000ff00047c82 */ /* 0x000fca0008000000 */
.L_x_6:
[----:B0-----:R-:W-:Y:S02]  /*02f0*/  IMAD.U32 R8, RZ, RZ, UR8 ;  /* 0x00000008ff087e24 */ /* 0x001fe4000f8e00ff */
[----:B------:R-:W-:-:S05]  /*0300*/  IMAD.U32 R9, RZ, RZ, UR9 ;  /* 0x00000009ff097e24 */ /* 0x000fca000f8e00ff */
[----:B------:R-:W2:Y:S01]  /*0310*/  LDG.E.CONSTANT R2, desc[UR6][R8.64] ;  /* 0x0000000608027981 */ /* 0x000ea2000c1e9900 */
[----:B------:R-:W-:Y:S02]  /*0320*/  UIADD3 UR8, UP0, UPT, UR8, 0x4, URZ ;  /* 0x0000000408087890 */ /* 0x000fe4000ff1e0ff */
[----:B------:R-:W-:Y:S02]  /*0330*/  UIADD3 UR4, UPT, UPT, UR4, 0x1, URZ ;  /* 0x0000000104047890 */ /* 0x000fe4000fffe0ff */
[----:B------:R-:W-:Y:S02]  /*0340*/  UIADD3.X UR9, UPT, UPT, URZ, UR9, URZ, UP0, !UPT ;  /* 0x00000009ff097290 */ /* 0x000fe400087fe4ff */
[----:B------:R-:W-:Y:S01]  /*0350*/  UISETP.NE.AND UP0, UPT, UR4, 0x6, UPT ;  /* 0x000000060400788c */ /* 0x000fe2000bf05270 */
[----:B--2---:R-:W-:-:S03]  /*0360*/  IMAD.WIDE.U32 R2, R2, R13, RZ ;  /* 0x0000000d02027225 */ /* 0x004fc600078e00ff */
[----:B------:R-:W-:-:S04]  /*0370*/  IADD3 R11, P0, PT, R2, R6, RZ ;  /* 0x00000006020b7210 */ /* 0x000fc80007f1e0ff */
[----:B------:R-:W-:Y:S01]  /*0380*/  IADD3.X R6, PT, PT, R3, UR5, RZ, P0, !PT ;  /* 0x0000000503067c10 */ /* 0x000fe200087fe4ff */
[----:B------:R0:W-:Y:S02]  /*0390*/  STL [R0], R11 ;  /* 0x0000000b00007387 */ /* 0x0001e40000100800 */
[----:B0-----:R-:W-:Y:S01]  /*03a0*/  IADD3 R0, PT, PT, R0, 0x4, RZ ;  /* 0x0000000400007810 */ /* 0x001fe20007ffe0ff */
[----:B------:R-:W-:Y:S06]  /*03b0*/  BRA.U UP0, `(.L_x_6) ;  /* 0xfffffffd00cc7547 */ /* 0x000fec000b83ffff */
[----:B------:R-:W-:Y:S01]  /*03c0*/  SHF.R.U32.HI R4, RZ, 0x17, R7 ;  /* 0x00000017ff047819 */ /* 0x000fe20000011607 */
[----:B------:R0:W-:Y:S03]  /*03d0*/  STL [R1+0x18], R6 ;  /* 0x0000180601007387 */ /* 0x0001e60000100800 */
[C---:B------:R-:W-:Y:S02]  /*03e0*/  LOP3.LUT R0, R4.reuse, 0xe0, RZ, 0xc0, !PT ;  /* 0x000000e004007812 */ /* 0x040fe400078ec0ff */
[----:B------:R-:W-:-:S03]  /*03f0*/  LOP3.LUT P0, RZ, R4, 0x1f, RZ, 0xc0, !PT ;  /* 0x0000001f04ff7812 */ /* 0x000fc6000780c0ff */
[----:B------:R-:W-:-:S05]  /*0400*/  VIADD R0, R0, 0xffffff80 ;  /* 0xffffff8000007836 */ /* 0x000fca0000000000 */
[----:B------:R-:W-:-:S05]  /*0410*/  SHF.R.U32.HI R0, RZ, 0x5, R0 ;  /* 0x00000005ff007819 */ /* 0x000fca0000011600 */
[----:B------:R-:W-:-:S05]  /*0420*/  IMAD R10, R0, -0x4, R1 ;  /* 0xfffffffc000a7824 */ /* 0x000fca00078e0201 */
[----:B------:R-:W2:Y:S04]  /*0430*/  LDL R0, [R10+0x18] ;  /* 0x000018000a007983 */ /* 0x000ea80000100800 */
[----:B------:R-:W2:Y:S04]  /*0440*/  LDL R3, [R10+0x14] ;  /* 0x000014000a037983 */ /* 0x000ea80000100800 */
[----:B------:R-:W3:Y:S01]  /*0450*/  @P0 LDL R2, [R10+0x10] ;  /* 0x000010000a020983 */ /* 0x000ee20000100800 */
[----:B------:R-:W-:Y:S01]  /*0460*/  LOP3.LUT R4, R4, 0x1f, RZ, 0xc0, !PT ;  /* 0x0000001f04047812 */ /* 0x000fe200078ec0ff */
[----:B------:R-:W-:Y:S01]  /*0470*/  UMOV UR4, 0x54442d19 ;  /* 0x54442d1900047882 */ /* 0x000fe20000000000 */
[----:B------:R-:W-:-:S02]  /*0480*/  UMOV UR5, 0x3bf921fb ;  /* 0x3bf921fb00057882 */ /* 0x000fc40000000000 */
[-C--:B--2---:R-:W-:Y:S02]  /*0490*/  @P0 SHF.L.W.U32.HI R0, R3, R4.reuse, R0 ;  /* 0x0000000403000219 */ /* 0x084fe40000010e00 */
[----:B---3--:R-:W-:Y:S02]  /*04a0*/  @P0 SHF.L.W.U32.HI R3, R2, R4, R3 ;  /* 0x0000000402030219 */ /* 0x008fe40000010e03 */
[----:B------:R-:W-:Y:S02]  /*04b0*/  ISETP.GE.AND P0, PT, R7, RZ, PT ;  /* 0x000000ff0700720c */ /* 0x000fe40003f06270 */
[C---:B------:R-:W-:Y:S01]  /*04c0*/  SHF.L.W.U32.HI R2, R3.reuse, 0x2, R0 ;  /* 0x0000000203027819 */ /* 0x040fe20000010e00 */
[----:B------:R-:W-:-:S03]  /*04d0*/  IMAD.SHL.U32 R3, R3, 0x4, RZ ;  /* 0x0000000403037824 */ /* 0x000fc600078e00ff */
[----:B------:R-:W-:Y:S02]  /*04e0*/  SHF.R.S32.HI R4, RZ, 0x1f, R2 ;  /* 0x0000001fff047819 */ /* 0x000fe40000011402 */
[----:B------:R-:W-:Y:S02]  /*04f0*/  LOP3.LUT R7, R2, R7, RZ, 0x3c, !PT ;  /* 0x0000000702077212 */ /* 0x000fe400078e3cff */
[C---:B------:R-:W-:Y:S02]  /*0500*/  LOP3.LUT R8, R4.reuse, R3, RZ, 0x3c, !PT ;  /* 0x0000000304087212 */ /* 0x040fe400078e3cff */
[----:B------:R-:W-:Y:S02]  /*0510*/  LOP3.LUT R9, R4, R2, RZ, 0x3c, !PT ;  /* 0x0000000204097212 */ /* 0x000fe400078e3cff */
[----:B------:R-:W-:Y:S02]  /*0520*/  SHF.R.U32.HI R3, RZ, 0x1e, R0 ;  /* 0x0000001eff037819 */ /* 0x000fe40000011600 */
[----:B------:R-:W-:-:S02]  /*0530*/  ISETP.GE.AND P1, PT, R7, RZ, PT ;  /* 0x000000ff0700720c */ /* 0x000fc40003f26270 */
[----:B------:R-:W1:Y:S01]  /*0540*/  I2F.F64.S64 R8, R8 ;  /* 0x0000000800087312 */ /* 0x000e620000301c00 */
[----:B------:R-:W-:-:S04]  /*0550*/  LEA.HI R0, R2, R3, RZ, 0x1 ;  /* 0x0000000302007211 */ /* 0x000fc800078f08ff */
[----:B------:R-:W-:-:S05]  /*0560*/  IADD3 R2, PT, PT, -R0, RZ, RZ ;  /* 0x000000ff00027210 */ /* 0x000fca0007ffe1ff */
[----:B------:R-:W-:Y:S01]  /*0570*/  @!P0 IMAD.MOV.U32 R0, RZ, RZ, R2 ;  /* 0x000000ffff008224 */ /* 0x000fe200078e0002 */
[----:B-1----:R-:W-:-:S10]  /*0580*/  DMUL R10, R8, UR4 ;  /* 0x00000004080a7c28 */ /* 0x002fd40008000000 */
[----:B------:R-:W1:Y:S02]  /*0590*/  F2F.F32.F64 R10, R10 ;  /* 0x0000000a000a7310 */ /* 0x000e640000301000 */
[----:B01----:R-:W-:-:S07]  /*05a0*/  FSEL R4, -R10, R10, !P1 ;  /* 0x0000000a0a047208 */ /* 0x003fce0004800100 */
.L_x_5:
[----:B------:R-:W-:Y:S05]  /*05b0*/  BSYNC.RECONVERGENT B0 ;  /* 0x0000000000007941 */ /* 0x000fea0003800200 */
.L_x_4:
[----:B------:R-:W-:Y:S02]  /*05c0*/  IMAD.MOV.U32 R6, RZ, RZ, 0x37cbac00 ;  /* 0x37cbac00ff067424 */ /* 0x000fe400078e00ff */
[----:B------:R-:W-:Y:S01]  /*05d0*/  FMUL R7, R4, R4 ;  /* 0x0000000404077220 */ /* 0x000fe20000400000 */
[----:B------:R-:W-:Y:S01]  /*05e0*/  LOP3.LUT R8, R0, 0x1, RZ, 0xc0, !PT ;  /* 0x0000000100087812 */ /* 0x000fe200078ec0ff */
[----:B------:R-:W0:Y:S01]  /*05f0*/  LDC.64 R2, c[0x0][0x380] ;  /* 0x0000e000ff027b82 */ /* 0x000e220000000a00 */
[----:B------:R-:W-:Y:S02]  /*0600*/  IMAD.MOV.U32 R9, RZ, RZ, 0x3effffff ;  /* 0x3effffffff097424 */ /* 0x000fe400078e00ff */
[----:B------:R-:W-:Y:S01]  /*0610*/  FFMA R6, R7, R6, -0.0013887860113754868507 ;  /* 0xbab607ed07067423 */ /* 0x000fe20000000006 */
[----:B------:R-:W-:Y:S02]  /*0620*/  ISETP.NE.U32.AND P0, PT, R8, 0x1, PT ;  /* 0x000000010800780c */ /* 0x000fe40003f05070 */
[----:B------:R-:W-:-:S02]  /*0630*/  MOV R8, 0x3d2aaabb ;  /* 0x3d2aaabb00087802 */ /* 0x000fc40000000f00 */
[----:B------:R-:W-:Y:S02]  /*0640*/  FSEL R6, R6, -0.00019574658654164522886, !P0 ;  /* 0xb94d415306067808 */ /* 0x000fe40004000000 */
[----:B------:R-:W-:Y:S02]  /*0650*/  FSEL R8, R8, 0.0083327032625675201416, !P0 ;  /* 0x3c0885e408087808 */ /* 0x000fe40004000000 */
[----:B------:R-:W-:Y:S02]  /*0660*/  LOP3.LUT P1, RZ, R0, 0x2, RZ, 0xc0, !PT ;  /* 0x0000000200ff7812 */ /* 0x000fe4000782c0ff */
[----:B------:R-:W-:Y:S01]  /*0670*/  FSEL R9, -R9, -0.16666662693023681641, !P0 ;  /* 0xbe2aaaa809097808 */ /* 0x000fe20004000100 */
[----:B------:R-:W-:Y:S01]  /*0680*/  FFMA R6, R7, R6, R8 ;  /* 0x0000000607067223 */ /* 0x000fe20000000008 */
[----:B------:R-:W-:-:S03]  /*0690*/  FSEL R0, R4, 1, P0 ;  /* 0x3f80000004007808 */ /* 0x000fc60000000000 */
[C---:B------:R-:W-:Y:S02]  /*06a0*/  FFMA R6, R7.reuse, R6, R9 ;  /* 0x0000000607067223 */ /* 0x040fe40000000009 */
[----:B------:R-:W-:-:S04]  /*06b0*/  FFMA R7, R7, R0, RZ ;  /* 0x0000000007077223 */ /* 0x000fc800000000ff */
[----:B------:R-:W-:Y:S01]  /*06c0*/  FFMA R7, R7, R6, R0 ;  /* 0x0000000607077223 */ /* 0x000fe20000000000 */
[----:B0-----:R-:W-:-:S04]  /*06d0*/  IMAD.WIDE R2, R5, 0x4, R2 ;  /* 0x0000000405027825 */ /* 0x001fc800078e0202 */
[----:B------:R-:W-:-:S05]  /*06e0*/  @P1 FADD R7, RZ, -R7 ;  /* 0x80000007ff071221 */ /* 0x000fca0000000000 */
[----:B------:R-:W-:Y:S01]  /*06f0*/  STG.E desc[UR6][R2.64], R7 ;  /* 0x0000000702007986 */ /* 0x000fe2000c101906 */
[----:B------:R-:W-:Y:S05]  /*0700*/  EXIT ;  /* 0x000000000000794d */ /* 0x000fea0003800000 */
        .weak           $__internal_0_$__cuda_sm20_sqrt_rn_f32_slowpath
        .type           $__internal_0_$__cuda_sm20_sqrt_rn_f32_slowpath,@function
        .size           $__internal_0_$__cuda_sm20_sqrt_rn_f32_slowpath,(.L_x_9 - $__internal_0_$__cuda_sm20_sqrt_rn_f32_slowpath)
$__internal_0_$__cuda_sm20_sqrt_rn_f32_slowpath:
[----:B------:R-:W-:-:S13]  /*0710*/  LOP3.LUT P0, RZ, R0, 0x7fffffff, RZ, 0xc0, !PT ;  /* 0x7fffffff00ff7812 */ /* 0x000fda000780c0ff */
[----:B------:R-:W-:Y:S01]  /*0720*/  @!P0 IMAD.MOV.U32 R2, RZ, RZ, R0 ;  /* 0x000000ffff028224 */ /* 0x000fe200078e0000 */
[----:B------:R-:W-:Y:S06]  /*0730*/  @!P0 BRA `(.L_x_7) ;  /* 0x0000000000408947 */ /* 0x000fec0003800000 */
[----:B------:R-:W-:-:S13]  /*0740*/  FSETP.GEU.FTZ.AND P0, PT, R0, RZ, PT ;  /* 0x000000ff0000720b */ /* 0x000fda0003f1e000 */
[----:B------:R-:W-:Y:S01]  /*0750*/  @!P0 MOV R2, 0x7fffffff ;  /* 0x7fffffff00028802 */ /* 0x000fe20000000f00 */
[----:B------:R-:W-:Y:S06]  /*0760*/  @!P0 BRA `(.L_x_7) ;  /* 0x0000000000348947 */ /* 0x000fec0003800000 */
[----:B------:R-:W-:-:S13]  /*0770*/  FSETP.GTU.FTZ.AND P0, PT, |R0|, +INF , PT ;  /* 0x7f8000000000780b */ /* 0x000fda0003f1c200 */
[----:B------:R-:W-:Y:S01]  /*0780*/  @P0 FADD.FTZ R2, R0, 1 ;  /* 0x3f80000000020421 */ /* 0x000fe20000010000 */
[----:B------:R-:W-:Y:S06]  /*0790*/  @P0 BRA `(.L_x_7) ;  /* 0x0000000000280947 */ /* 0x000fec0003800000 */
[----:B------:R-:W-:-:S13]  /*07a0*/  FSETP.NEU.FTZ.AND P0, PT, |R0|, +INF , PT ;  /* 0x7f8000000000780b */ /* 0x000fda0003f1d200 */
[----:B------:R-:W-:-:S04]  /*07b0*/  @P0 FFMA R3, R0, 1.84467440737095516160e+19, RZ ;  /* 0x5f80000000030823 */ /* 0x000fc800000000ff */
[----:B------:R-:W0:Y:S02]  /*07c0*/  @P0 MUFU.RSQ R2, R3 ;  /* 0x0000000300020308 */ /* 0x000e240000001400 */
[----:B0-----:R-:W-:Y:S01]  /*07d0*/  @P0 FMUL.FTZ R4, R3, R2 ;  /* 0x0000000203040220 */ /* 0x001fe20000410000 */
[----:B------:R-:W-:Y:S01]  /*07e0*/  @P0 FMUL.FTZ R8, R2, 0.5 ;  /* 0x3f00000002080820 */ /* 0x000fe20000410000 */
[----:B------:R-:W-:Y:S02]  /*07f0*/  @!P0 IMAD.MOV.U32 R2, RZ, RZ, R0 ;  /* 0x000000ffff028224 */ /* 0x000fe400078e0000 */
[----:B------:R-:W-:-:S04]  /*0800*/  @P0 FADD.FTZ R6, -R4, -RZ ;  /* 0x800000ff04060221 */ /* 0x000fc80000010100 */
[----:B------:R-:W-:-:S04]  /*0810*/  @P0 FFMA R7, R4, R6, R3 ;  /* 0x0000000604070223 */ /* 0x000fc80000000003 */
[----:B------:R-:W-:-:S04]  /*0820*/  @P0 FFMA R7, R7, R8, R4 ;  /* 0x0000000807070223 */ /* 0x000fc80000000004 */
[----:B------:R-:W-:-:S07]  /*0830*/  @P0 FMUL.FTZ R2, R7, 2.3283064365386962891e-10 ;  /* 0x2f80000007020820 */ /* 0x000fce0000410000 */
.L_x_7:
[----:B------:R-:W-:Y:S01]  /*0840*/  HFMA2 R3, -RZ, RZ, 0, 0 ;  /* 0x00000000ff037431 */ /* 0x000fe200000001ff */
[----:B------:R-:W-:Y:S01]  /*0850*/  MOV R7, R2 ;  /* 0x0000000200077202 */ /* 0x000fe20000000f00 */
[----:B------:R-:W-:-:S04]  /*0860*/  IMAD.MOV.U32 R2, RZ, RZ, R9 ;  /* 0x000000ffff027224 */ /* 0x000fc800078e0009 */
[----:B------:R-:W-:Y:S05]  /*0870*/  RET.REL.NODEC R2 `(_Z6kernelPf) ;  /* 0xfffffff402e07950 */ /* 0x000fea0003c3ffff */
.L_x_8:
[----:B------:R-:W-:-:S00]  /*0880*/  BRA `(.L_x_8) ;  /* 0xfffffffc00fc7947 */ /* 0x000fc0000383ffff */
[----:B------:R-:W-:-:S00]  /*0890*/  NOP ;  /* 0x0000000000007918 */ /* 0x000fc00000000000 */
        /* <DEDUP_REMOVED lines=14> */
.L_x_9:


//--------------------- .nv.global.init           --------------------------
	.section	.nv.global.init,"aw",@progbits
	.align	4
.nv.global.init:
	.type		__cudart_i2opi_f,@object
	.size		__cudart_i2opi_f,(.L_0 - __cudart_i2opi_f)
__cudart_i2opi_f:
        /*0000*/ 	.byte	0x41, 0x90, 0x43, 0x3c, 0x99, 0x95, 0x62, 0xdb, 0xc0, 0xdd, 0x34, 0xf5, 0xd1, 0x57, 0x27, 0xfc
        /*0010*/ 	.byte	0x29, 0x15, 0x44, 0x4e, 0x6e, 0x83, 0xf9, 0xa2
.L_0:


//--------------------- .nv.shared.reserved.0     --------------------------
	.section	.nv.shared.reserved.0,"aw",@nobits
	.weak		__nv_reservedSMEM_offset_0_alias
	.size		__nv_reservedSMEM_offset_0_alias, 0, 64
	.other		__nv_reservedSMEM_offset_0_alias,@"STO_CUDA_RESERVED_SHARED STV_DEFAULT"
__nv_reservedSMEM_offset_0_alias:
	.zero		0
	.zero		64


//--------------------- .nv.constant0._Z6kernelPf --------------------------
	.section	.nv.constant0._Z6kernelPf,"a",@progbits
	.sectionflags	@""
	.align	4
.nv.constant0._Z6kernelPf:
	.zero		904


//--------------------- SYMBOLS --------------------------

	.type		.nv.reservedSmem.offset0,@object
	.size		.nv.reservedSmem.offset0,0x4
